	.headerflags	@"EF_CUDA_TEXMODE_UNIFIED EF_CUDA_64BIT_ADDRESS EF_CUDA_SM86 EF_CUDA_VIRTUAL_SM(EF_CUDA_SM86)"
	.elftype	@"ET_EXEC"


//--------------------- .nv.info                  --------------------------
	.section	.nv.info,"",@"SHT_CUDA_INFO"
	.align	4


	//----- nvinfo : EIATTR_REGCOUNT
	.align		4
        /*0000*/ 	.byte	0x04, 0x2f
        /*0002*/ 	.short	(.L_1 - .L_0)
	.align		4
.L_0:
        /*0004*/ 	.word	index@(triton_)
        /*0008*/ 	.word	0x00000010


	//----- nvinfo : EIATTR_MIN_STACK_SIZE
	.align		4
.L_1:
        /*000c*/ 	.byte	0x04, 0x12
        /*000e*/ 	.short	(.L_3 - .L_2)
	.align		4
.L_2:
        /*0010*/ 	.word	index@(triton_)
        /*0014*/ 	.word	0x00000000


	//----- nvinfo : EIATTR_FRAME_SIZE
	.align		4
.L_3:
        /*0018*/ 	.byte	0x04, 0x11
        /*001a*/ 	.short	(.L_5 - .L_4)
	.align		4
.L_4:
        /*001c*/ 	.word	index@(triton_)
        /*0020*/ 	.word	0x00000000


	//----- nvinfo : EIATTR_MIN_STACK_SIZE
	.align		4
.L_5:
        /*0024*/ 	.byte	0x04, 0x12
        /*0026*/ 	.short	(.L_7 - .L_6)
	.align		4
.L_6:
        /*0028*/ 	.word	index@(triton_)
        /*002c*/ 	.word	0x00000000
.L_7:


//--------------------- .nv.info.triton_          --------------------------
	.section	.nv.info.triton_,"",@"SHT_CUDA_INFO"
	.sectionflags	@""
	.align	4


	//----- nvinfo : EIATTR_CUDA_API_VERSION
	.align		4
        /*0000*/ 	.byte	0x04, 0x37
        /*0002*/ 	.short	(.L_9 - .L_8)
.L_8:
        /*0004*/ 	.word	0x0000007c


	//----- nvinfo : EIATTR_SW2861232_WAR
	.align		4
.L_9:
        /*0008*/ 	.byte	0x01, 0x35
	.zero		2


	//----- nvinfo : EIATTR_PARAM_CBANK
	.align		4
        /*000c*/ 	.byte	0x04, 0x0a
        /*000e*/ 	.short	(.L_11 - .L_10)
	.align		4
.L_10:
        /*0010*/ 	.word	index@(.nv.constant0.triton_)
        /*0014*/ 	.short	0x0160
        /*0016*/ 	.short	0x0040


	//----- nvinfo : EIATTR_CBANK_PARAM_SIZE
	.align		4
.L_11:
        /*0018*/ 	.byte	0x03, 0x19
        /*001a*/ 	.short	0x0040


	//----- nvinfo : EIATTR_KPARAM_INFO
	.align		4
        /*001c*/ 	.byte	0x04, 0x17
        /*001e*/ 	.short	(.L_13 - .L_12)
.L_12:
        /*0020*/ 	.word	0x00000000
        /*0024*/ 	.short	0x0007
        /*0026*/ 	.short	0x0038
        /*0028*/ 	.byte	0x00, 0xf4, 0x21, 0x00


	//----- nvinfo : EIATTR_KPARAM_INFO
	.align		4
.L_13:
        /*002c*/ 	.byte	0x04, 0x17
        /*002e*/ 	.short	(.L_15 - .L_14)
.L_14:
        /*0030*/ 	.word	0x00000000
        /*0034*/ 	.short	0x0006
        /*0036*/ 	.short	0x0030
        /*0038*/ 	.byte	0x00, 0xf0, 0x11, 0x00


	//----- nvinfo : EIATTR_KPARAM_INFO
	.align		4
.L_15:
        /*003c*/ 	.byte	0x04, 0x17
        /*003e*/ 	.short	(.L_17 - .L_16)
.L_16:
        /*0040*/ 	.word	0x00000000
        /*0044*/ 	.short	0x0005
        /*0046*/ 	.short	0x0028
        /*0048*/ 	.byte	0x00, 0xf4, 0x21, 0x00


	//----- nvinfo : EIATTR_KPARAM_INFO
	.align		4
.L_17:
        /*004c*/ 	.byte	0x04, 0x17
        /*004e*/ 	.short	(.L_19 - .L_18)
.L_18:
        /*0050*/ 	.word	0x00000000
        /*0054*/ 	.short	0x0004
        /*0056*/ 	.short	0x0020
        /*0058*/ 	.byte	0x00, 0xf4, 0x21, 0x00


	//----- nvinfo : EIATTR_KPARAM_INFO
	.align		4
.L_19:
        /*005c*/ 	.byte	0x04, 0x17
        /*005e*/ 	.short	(.L_21 - .L_20)
.L_20:
        /*0060*/ 	.word	0x00000000
        /*0064*/ 	.short	0x0003
        /*0066*/ 	.short	0x0018
        /*0068*/ 	.byte	0x00, 0xf4, 0x21, 0x00


	//----- nvinfo : EIATTR_KPARAM_INFO
	.align		4
.L_21:
        /*006c*/ 	.byte	0x04, 0x17
        /*006e*/ 	.short	(.L_23 - .L_22)
.L_22:
        /*0070*/ 	.word	0x00000000
        /*0074*/ 	.short	0x0002
        /*0076*/ 	.short	0x0010
        /*0078*/ 	.byte	0x00, 0xf4, 0x21, 0x00


	//----- nvinfo : EIATTR_KPARAM_INFO
	.align		4
.L_23:
        /*007c*/ 	.byte	0x04, 0x17
        /*007e*/ 	.short	(.L_25 - .L_24)
.L_24:
        /*0080*/ 	.word	0x00000000
        /*0084*/ 	.short	0x0001
        /*0086*/ 	.short	0x0008
        /*0088*/ 	.byte	0x00, 0xf4, 0x21, 0x00


	//----- nvinfo : EIATTR_KPARAM_INFO
	.align		4
.L_25:
        /*008c*/ 	.byte	0x04, 0x17
        /*008e*/ 	.short	(.L_27 - .L_26)
.L_26:
        /*0090*/ 	.word	0x00000000
        /*0094*/ 	.short	0x0000
        /*0096*/ 	.short	0x0000
        /*0098*/ 	.byte	0x00, 0xf4, 0x21, 0x00


	//----- nvinfo : EIATTR_MAXREG_COUNT
	.align		4
.L_27:
        /*009c*/ 	.byte	0x03, 0x1b
        /*009e*/ 	.short	0x00ff


	//----- nvinfo : EIATTR_EXIT_INSTR_OFFSETS
	.align		4
        /*00a0*/ 	.byte	0x04, 0x1c
        /*00a2*/ 	.short	(.L_29 - .L_28)


	//   ....[0]....
.L_28:
        /*00a4*/ 	.word	0x00000450


	//----- nvinfo : EIATTR_REQNTID
	.align		4
.L_29:
        /*00a8*/ 	.byte	0x04, 0x10
        /*00aa*/ 	.short	(.L_31 - .L_30)
.L_30:
        /*00ac*/ 	.word	0x00000080
        /*00b0*/ 	.word	0x00000001
        /*00b4*/ 	.word	0x00000001
.L_31:


//--------------------- .nv.callgraph             --------------------------
	.section	.nv.callgraph,"",@"SHT_CUDA_CALLGRAPH"
	.align	4
	.sectionentsize	8
	.align		4
        /*0000*/ 	.word	0x00000000
	.align		4
        /*0004*/ 	.word	0xffffffff
	.align		4
        /*0008*/ 	.word	0x00000000
	.align		4
        /*000c*/ 	.word	0xfffffffe
	.align		4
        /*0010*/ 	.word	0x00000000
	.align		4
        /*0014*/ 	.word	0xfffffffd
	.align		4
        /*0018*/ 	.word	0x00000000
	.align		4
        /*001c*/ 	.word	0xfffffffc


//--------------------- .nv.rel.action            --------------------------
	.section	.nv.rel.action,"",@"SHT_CUDA_RELOCINFO"
	.align	8
	.sectionentsize	8
        /*0000*/ 	.byte	0x73, 0x00, 0x00, 0x00, 0x00, 0x00, 0x00, 0x00, 0x00, 0x00, 0x00, 0x11, 0x25, 0x00, 0x05, 0x36


//--------------------- .nv.constant0.triton_     --------------------------
	.section	.nv.constant0.triton_,"a",@progbits
	.sectionflags	@""
	.align	4
.nv.constant0.triton_:
	.zero		416


//--------------------- .text.triton_             --------------------------
	.section	.text.triton_,"ax",@progbits
	.sectioninfo	@"SHI_REGISTERS=16"
	.align	128
        .global         triton_
        .type           triton_,@function
        .size           triton_,(.L_x_1 - triton_)
        .other          triton_,@"STO_CUDA_ENTRY STV_DEFAULT"
triton_:
.text.triton_:
[----:B------:R-:W-:Y:S02]  /*0000*/  IMAD.MOV.U32 R1, RZ, RZ, c[0x0][0x28] ;  /* 0x00000a00ff017624 */ /* 0x000fe400078e00ff */
[----:B------:R-:W0:Y:S01]  /*0010*/  S2R R0, SR_TID.X ;  /* 0x0000000000007919 */ /* 0x000e220000002100 */
[----:B------:R-:W-:-:S03]  /*0020*/  ULDC.64 UR4, c[0x0][0x118] ;  /* 0x0000460000047ab9 */ /* 0x000fc60000000a00 */
[----:B------:R-:W1:Y:S01]  /*0030*/  S2R R5, SR_CTAID.X ;  /* 0x0000000000057919 */ /* 0x000e620000002500 */
[----:B0-----:R-:W-:-:S05]  /*0040*/  IMAD.SHL.U32 R0, R0, 0x2, RZ ;  /* 0x0000000200007824 */ /* 0x001fca00078e00ff */
[----:B------:R-:W-:-:S05]  /*0050*/  LOP3.LUT R0, R0, 0xfe, RZ, 0xc0, !PT ;  /* 0x000000fe00007812 */ /* 0x000fca00078ec0ff */
[----:B-1----:R-:W-:Y:S02]  /*0060*/  IMAD R5, R5, 0x100, R0 ;  /* 0x0000010005057824 */ /* 0x002fe400078e0200 */
[----:B------:R-:W-:Y:S02]  /*0070*/  IMAD.MOV.U32 R0, RZ, RZ, 0x2 ;  /* 0x00000002ff007424 */ /* 0x000fe400078e00ff */
[----:B------:R-:W-:-:S05]  /*0080*/  IMAD.HI R2, R5, 0x2aaaaaab, RZ ;  /* 0x2aaaaaab05027827 */ /* 0x000fca00078e02ff */
[----:B------:R-:W-:-:S04]  /*0090*/  SHF.R.U32.HI R3, RZ, 0x1f, R2 ;  /* 0x0000001fff037819 */ /* 0x000fc80000011602 */
[----:B------:R-:W-:-:S05]  /*00a0*/  LEA.HI.SX32 R11, R2, R3, 0x17 ;  /* 0x00000003020b7211 */ /* 0x000fca00078fbaff */
[----:B------:R-:W-:-:S06]  /*00b0*/  IMAD.WIDE R6, R11, R0, c[0x0][0x168] ;  /* 0x00005a000b067625 */ /* 0x000fcc00078e0200 */
[----:B------:R-:W2:Y:S01]  /*00c0*/  LDG.E.EL.U16 R6, [R6.64] ;  /* 0x0000000406067981 */ /* 0x000ea2000c2e1500 */
[----:B------:R-:W-:-:S06]  /*00d0*/  IMAD.WIDE R8, R11, R0, c[0x0][0x170] ;  /* 0x00005c000b087625 */ /* 0x000fcc00078e0200 */
[----:B------:R-:W3:Y:S01]  /*00e0*/  LDG.E.EL.U16 R8, [R8.64] ;  /* 0x0000000408087981 */ /* 0x000ee2000c2e1500 */
[----:B------:R-:W-:Y:S02]  /*00f0*/  IMAD.MOV.U32 R2, RZ, RZ, 0x4 ;  /* 0x00000004ff027424 */ /* 0x000fe400078e00ff */
[----:B------:R-:W-:Y:S02]  /*0100*/  IMAD R13, R11, -0xc00, R5 ;  /* 0xfffff4000b0d7824 */ /* 0x000fe400078e0205 */
[----:B------:R-:W-:-:S04]  /*0110*/  IMAD.WIDE R2, R5, R2, c[0x0][0x160] ;  /* 0x0000580005027625 */ /* 0x000fc800078e0202 */
[CC--:B------:R-:W-:Y:S02]  /*0120*/  IMAD.WIDE R10, R13.reuse, R0.reuse, c[0x0][0x178] ;  /* 0x00005e000d0a7625 */ /* 0x0c0fe400078e0200 */
[----:B------:R-:W4:Y:S02]  /*0130*/  LDG.E.64 R2, [R2.64] ;  /* 0x0000000402027981 */ /* 0x000f24000c1e1b00 */
[----:B------:R-:W-:Y:S02]  /*0140*/  IMAD.WIDE R12, R13, R0, c[0x0][0x180] ;  /* 0x000060000d0c7625 */ /* 0x000fe400078e0200 */
[----:B------:R-:W5:Y:S04]  /*0150*/  LDG.E.EL R10, [R10.64] ;  /* 0x000000040a0a7981 */ /* 0x000f68000c2e1900 */
[----:B------:R-:W4:Y:S01]  /*0160*/  LDG.E.EL R12, [R12.64] ;  /* 0x000000040c0c7981 */ /* 0x000f22000c2e1900 */
[----:B--2---:R-:W-:-:S04]  /*0170*/  SHF.L.U32 R4, R6, 0x10, RZ ;  /* 0x0000001006047819 */ /* 0x004fc800000006ff */
[----:B------:R-:W-:Y:S01]  /*0180*/  FSETP.GE.AND P0, PT, R4, RZ, PT ;  /* 0x000000ff0400720b */ /* 0x000fe20003f06000 */
[----:B---3--:R-:W-:-:S03]  /*0190*/  IMAD.U32 R9, R8, 0x10000, RZ ;  /* 0x0001000008097824 */ /* 0x008fc600078e00ff */
[----:B------:R-:W-:Y:S02]  /*01a0*/  SEL R7, R6, RZ, !P0 ;  /* 0x000000ff06077207 */ /* 0x000fe40004000000 */
[----:B------:R-:W-:Y:S01]  /*01b0*/  FSETP.GE.AND P0, PT, R4, RZ, PT ;  /* 0x000000ff0400720b */ /* 0x000fe20003f06000 */
[----:B------:R-:W-:Y:S02]  /*01c0*/  IMAD.U32 R4, R8, 0x10000, RZ ;  /* 0x0001000008047824 */ /* 0x000fe400078e00ff */
[----:B------:R-:W-:Y:S01]  /*01d0*/  IMAD.U32 R7, R7, 0x10000, RZ ;  /* 0x0001000007077824 */ /* 0x000fe200078e00ff */
[----:B------:R-:W-:Y:S02]  /*01e0*/  SEL R6, R6, RZ, !P0 ;  /* 0x000000ff06067207 */ /* 0x000fe40004000000 */
[----:B------:R-:W-:Y:S01]  /*01f0*/  FSETP.GTU.AND P1, PT, R4, RZ, PT ;  /* 0x000000ff0400720b */ /* 0x000fe20003f2c000 */
[----:B------:R-:W-:Y:S01]  /*0200*/  FADD R7, RZ, -R7 ;  /* 0x80000007ff077221 */ /* 0x000fe20000000000 */
[----:B------:R-:W-:-:S02]  /*0210*/  SHF.L.U32 R6, R6, 0x10, RZ ;  /* 0x0000001006067819 */ /* 0x000fc400000006ff */
[----:B------:R-:W-:Y:S02]  /*0220*/  SEL R4, R8, RZ, P1 ;  /* 0x000000ff08047207 */ /* 0x000fe40000800000 */
[----:B------:R-:W-:Y:S01]  /*0230*/  FSETP.NAN.AND P1, PT, R7, R7, PT ;  /* 0x000000070700720b */ /* 0x000fe20003f28000 */
[----:B------:R-:W-:Y:S01]  /*0240*/  FADD R6, RZ, -R6 ;  /* 0x80000006ff067221 */ /* 0x000fe20000000000 */
[----:B------:R-:W-:Y:S01]  /*0250*/  FSETP.GTU.AND P0, PT, R9, RZ, PT ;  /* 0x000000ff0900720b */ /* 0x000fe20003f0c000 */
[----:B------:R-:W-:Y:S01]  /*0260*/  IMAD.U32 R4, R4, 0x10000, RZ ;  /* 0x0001000004047824 */ /* 0x000fe200078e00ff */
[----:B----4-:R-:W-:Y:S02]  /*0270*/  I2FP.F32.S32 R2, R2 ;  /* 0x0000000200027245 */ /* 0x010fe40000201400 */
[----:B------:R-:W-:Y:S02]  /*0280*/  SEL R8, R8, RZ, P0 ;  /* 0x000000ff08087207 */ /* 0x000fe40000000000 */
[----:B------:R-:W-:-:S02]  /*0290*/  FSETP.NAN.AND P0, PT, R6, R6, PT ;  /* 0x000000060600720b */ /* 0x000fc40003f08000 */
[----:B------:R-:W-:Y:S01]  /*02a0*/  FSETP.GT.AND P2, PT, R7, R4, PT ;  /* 0x000000040700720b */ /* 0x000fe20003f44000 */
[----:B------:R-:W-:-:S03]  /*02b0*/  IMAD.U32 R9, R8, 0x10000, RZ ;  /* 0x0001000008097824 */ /* 0x000fc600078e00ff */
[----:B------:R-:W-:Y:S02]  /*02c0*/  @!P1 FSEL R7, R7, R4, P2 ;  /* 0x0000000407079208 */ /* 0x000fe40001000000 */
[----:B------:R-:W-:Y:S02]  /*02d0*/  FSETP.GT.AND P1, PT, R6, R9, PT ;  /* 0x000000090600720b */ /* 0x000fe40003f24000 */
[----:B------:R-:W-:Y:S01]  /*02e0*/  I2FP.F32.S32 R4, R3 ;  /* 0x0000000300047245 */ /* 0x000fe20000201400 */
[----:B------:R-:W-:Y:S01]  /*02f0*/  FMUL R7, R7, 0.0078740157186985015869 ;  /* 0x3c01020407077820 */ /* 0x000fe20000400000 */
[----:B------:R-:W-:Y:S02]  /*0300*/  PRMT R3, R12, 0x7632, R3 ;  /* 0x000076320c037816 */ /* 0x000fe40000000003 */
[----:B------:R-:W-:Y:S02]  /*0310*/  @!P0 FSEL R6, R6, R9, P1 ;  /* 0x0000000906068208 */ /* 0x000fe40000800000 */
[----:B------:R-:W-:Y:S01]  /*0320*/  FSETP.GT.AND P1, PT, R7, 9.9999997473787516356e-06, PT ;  /* 0x3727c5ac0700780b */ /* 0x000fe20003f24000 */
[----:B------:R-:W-:Y:S01]  /*0330*/  IMAD.U32 R3, R3, 0x10000, RZ ;  /* 0x0001000003037824 */ /* 0x000fe200078e00ff */
[----:B------:R-:W-:Y:S01]  /*0340*/  FSETP.NAN.AND P2, PT, R7, R7, PT ;  /* 0x000000070700720b */ /* 0x000fe20003f48000 */
[----:B------:R-:W-:-:S05]  /*0350*/  FMUL R9, R6, 0.0078740157186985015869 ;  /* 0x3c01020406097820 */ /* 0x000fca0000400000 */
[----:B------:R-:W-:-:S05]  /*0360*/  FSETP.GT.AND P0, PT, R9, 9.9999997473787516356e-06, PT ;  /* 0x3727c5ac0900780b */ /* 0x000fca0003f04000 */
[----:B------:R-:W-:Y:S02]  /*0370*/  @!P1 FSEL R7, R7, 9.9999997473787516356e-06, P2 ;  /* 0x3727c5ac07079808 */ /* 0x000fe40001000000 */
[----:B------:R-:W-:-:S03]  /*0380*/  FSETP.NAN.AND P1, PT, R9, R9, PT ;  /* 0x000000090900720b */ /* 0x000fc60003f28000 */
[----:B------:R-:W-:Y:S01]  /*0390*/  FMUL R6, R2, R7 ;  /* 0x0000000702067220 */ /* 0x000fe20000400000 */
[C---:B-----5:R-:W-:Y:S01]  /*03a0*/  PRMT R2, R10.reuse, 0x7632, R2 ;  /* 0x000076320a027816 */ /* 0x060fe20000000002 */
[----:B------:R-:W-:Y:S01]  /*03b0*/  IMAD.U32 R10, R10, 0x10000, RZ ;  /* 0x000100000a0a7824 */ /* 0x000fe200078e00ff */
[----:B------:R-:W-:Y:S02]  /*03c0*/  @!P0 FSEL R9, R9, 9.9999997473787516356e-06, P1 ;  /* 0x3727c5ac09098808 */ /* 0x000fe40000800000 */
[----:B------:R-:W-:Y:S01]  /*03d0*/  SHF.L.U32 R7, R12, 0x10, RZ ;  /* 0x000000100c077819 */ /* 0x000fe200000006ff */
[----:B------:R-:W-:Y:S02]  /*03e0*/  IMAD.U32 R2, R2, 0x10000, RZ ;  /* 0x0001000002027824 */ /* 0x000fe400078e00ff */
[----:B------:R-:W-:Y:S02]  /*03f0*/  FMUL R4, R4, R9 ;  /* 0x0000000904047220 */ /* 0x000fe40000400000 */
[----:B------:R-:W-:-:S02]  /*0400*/  FFMA R6, R10, R6, R7 ;  /* 0x000000060a067223 */ /* 0x000fc40000000007 */
[----:B------:R-:W-:Y:S01]  /*0410*/  FFMA R7, R2, R4, R3 ;  /* 0x0000000402077223 */ /* 0x000fe20000000003 */
[----:B------:R-:W-:-:S04]  /*0420*/  IMAD.WIDE R2, R5, R0, c[0x0][0x188] ;  /* 0x0000620005027625 */ /* 0x000fc800078e0200 */
[----:B------:R-:W-:-:S05]  /*0430*/  F2FP.BF16.PACK_AB R7, R7, R6 ;  /* 0x000000060707723e */ /* 0x000fca00000010ff */
[----:B------:R-:W-:Y:S01]  /*0440*/  STG.E [R2.64], R7 ;  /* 0x0000000702007986 */ /* 0x000fe2000c101904 */
[----:B------:R-:W-:Y:S05]  /*0450*/  EXIT ;  /* 0x000000000000794d */ /* 0x000fea0003800000 */
.L_x_0:
[----:B------:R-:W-:-:S00]  /*0460*/  BRA `(.L_x_0) ;  /* 0xfffffff000007947 */ /* 0x000fc0000383ffff */
[----:B------:R-:W-:-:S00]  /*0470*/  NOP ;  /* 0x0000000000007918 */ /* 0x000fc00000000000 */
        /* <DEDUP_REMOVED lines=8> */
.L_x_1:
